//
// Generated by NVIDIA NVVM Compiler
//
// Compiler Build ID: CL-36424714
// Cuda compilation tools, release 13.0, V13.0.88
// Based on NVVM 20.0.0
//

.version 9.0
.target sm_100
.address_size 64

	// .globl	_Z20parallelLinearSearchPiiS_i

.visible .entry _Z20parallelLinearSearchPiiS_i(
	.param .u64 .ptr .align 1 _Z20parallelLinearSearchPiiS_i_param_0,
	.param .u32 _Z20parallelLinearSearchPiiS_i_param_1,
	.param .u64 .ptr .align 1 _Z20parallelLinearSearchPiiS_i_param_2,
	.param .u32 _Z20parallelLinearSearchPiiS_i_param_3
)
{
	.reg .pred 	%p<3>;
	.reg .b32 	%r<8>;
	.reg .b64 	%rd<7>;

	ld.param.u64 	%rd1, [_Z20parallelLinearSearchPiiS_i_param_0];
	ld.param.u32 	%r3, [_Z20parallelLinearSearchPiiS_i_param_1];
	ld.param.u64 	%rd2, [_Z20parallelLinearSearchPiiS_i_param_2];
	ld.param.u32 	%r2, [_Z20parallelLinearSearchPiiS_i_param_3];
	mov.u32 	%r4, %ctaid.x;
	mov.u32 	%r5, %ntid.x;
	mov.u32 	%r6, %tid.x;
	mad.lo.s32 	%r1, %r4, %r5, %r6;
	setp.ge.s32 	%p1, %r1, %r3;
	@%p1 bra 	$L__BB0_3;
	cvta.to.global.u64 	%rd3, %rd1;
	mul.wide.s32 	%rd4, %r1, 4;
	add.s64 	%rd5, %rd3, %rd4;
	ld.global.u32 	%r7, [%rd5];
	setp.ne.s32 	%p2, %r7, %r2;
	@%p2 bra 	$L__BB0_3;
	cvta.to.global.u64 	%rd6, %rd2;
	st.global.u32 	[%rd6], %r1;
$L__BB0_3:
	ret;

}
	// .globl	_Z17parallelMergeSortPiS_ii
.visible .entry _Z17parallelMergeSortPiS_ii(
	.param .u64 .ptr .align 1 _Z17parallelMergeSortPiS_ii_param_0,
	.param .u64 .ptr .align 1 _Z17parallelMergeSortPiS_ii_param_1,
	.param .u32 _Z17parallelMergeSortPiS_ii_param_2,
	.param .u32 _Z17parallelMergeSortPiS_ii_param_3
)
{
	.reg .pred 	%p<11>;
	.reg .b32 	%r<33>;
	.reg .b64 	%rd<17>;

	ld.param.u64 	%rd9, [_Z17parallelMergeSortPiS_ii_param_0];
	ld.param.u64 	%rd8, [_Z17parallelMergeSortPiS_ii_param_1];
	ld.param.u32 	%r14, [_Z17parallelMergeSortPiS_ii_param_2];
	ld.param.u32 	%r15, [_Z17parallelMergeSortPiS_ii_param_3];
	cvta.to.global.u64 	%rd1, %rd9;
	mov.u32 	%r16, %tid.x;
	mov.u32 	%r17, %ctaid.x;
	mov.u32 	%r18, %ntid.x;
	mad.lo.s32 	%r19, %r17, %r18, %r16;
	mul.lo.s32 	%r31, %r15, %r19;
	setp.ge.s32 	%p1, %r31, %r14;
	@%p1 bra 	$L__BB1_11;
	shr.u32 	%r20, %r15, 31;
	add.s32 	%r21, %r15, %r20;
	shr.s32 	%r22, %r21, 1;
	add.s32 	%r23, %r31, %r22;
	min.s32 	%r2, %r23, %r14;
	add.s32 	%r24, %r31, %r15;
	min.s32 	%r3, %r24, %r14;
	setp.lt.s32 	%p2, %r15, 2;
	setp.ge.s32 	%p3, %r23, %r3;
	and.pred  	%p4, %p2, %p3;
	@%p4 bra 	$L__BB1_11;
	cvta.to.global.u64 	%rd2, %rd8;
	mov.u32 	%r32, %r2;
	mov.u32 	%r30, %r31;
$L__BB1_3:
	setp.ne.s32 	%p5, %r32, %r3;
	@%p5 bra 	$L__BB1_5;
	add.s32 	%r7, %r31, 1;
	mul.wide.s32 	%rd13, %r31, 4;
	add.s64 	%rd16, %rd1, %rd13;
	mov.u32 	%r31, %r7;
	mov.u32 	%r32, %r3;
	bra.uni 	$L__BB1_10;
$L__BB1_5:
	setp.ne.s32 	%p6, %r31, %r2;
	@%p6 bra 	$L__BB1_7;
	add.s32 	%r8, %r32, 1;
	mul.wide.s32 	%rd12, %r32, 4;
	add.s64 	%rd16, %rd1, %rd12;
	mov.u32 	%r31, %r2;
	mov.u32 	%r32, %r8;
	bra.uni 	$L__BB1_10;
$L__BB1_7:
	mul.wide.s32 	%rd10, %r31, 4;
	add.s64 	%rd16, %rd1, %rd10;
	ld.global.u32 	%r25, [%rd16];
	mul.wide.s32 	%rd11, %r32, 4;
	add.s64 	%rd6, %rd1, %rd11;
	ld.global.u32 	%r26, [%rd6];
	setp.ge.s32 	%p7, %r25, %r26;
	@%p7 bra 	$L__BB1_9;
	add.s32 	%r31, %r31, 1;
	bra.uni 	$L__BB1_10;
$L__BB1_9:
	add.s32 	%r32, %r32, 1;
	mov.u64 	%rd16, %rd6;
$L__BB1_10:
	ld.global.u32 	%r27, [%rd16];
	mul.wide.s32 	%rd14, %r30, 4;
	add.s64 	%rd15, %rd2, %rd14;
	st.global.u32 	[%rd15], %r27;
	add.s32 	%r30, %r30, 1;
	setp.lt.s32 	%p8, %r31, %r2;
	setp.lt.s32 	%p9, %r32, %r3;
	or.pred  	%p10, %p8, %p9;
	@%p10 bra 	$L__BB1_3;
$L__BB1_11:
	ret;

}
	// .globl	_Z17parallelInnerJoinPiS_S_S_ii
.visible .entry _Z17parallelInnerJoinPiS_S_S_ii(
	.param .u64 .ptr .align 1 _Z17parallelInnerJoinPiS_S_S_ii_param_0,
	.param .u64 .ptr .align 1 _Z17parallelInnerJoinPiS_S_S_ii_param_1,
	.param .u64 .ptr .align 1 _Z17parallelInnerJoinPiS_S_S_ii_param_2,
	.param .u64 .ptr .align 1 _Z17parallelInnerJoinPiS_S_S_ii_param_3,
	.param .u32 _Z17parallelInnerJoinPiS_S_S_ii_param_4,
	.param .u32 _Z17parallelInnerJoinPiS_S_S_ii_param_5
)
{
	.reg .pred 	%p<18>;
	.reg .b32 	%r<50>;
	.reg .b64 	%rd<30>;

	ld.param.u64 	%rd11, [_Z17parallelInnerJoinPiS_S_S_ii_param_0];
	ld.param.u64 	%rd12, [_Z17parallelInnerJoinPiS_S_S_ii_param_1];
	ld.param.u64 	%rd13, [_Z17parallelInnerJoinPiS_S_S_ii_param_2];
	ld.param.u64 	%rd14, [_Z17parallelInnerJoinPiS_S_S_ii_param_3];
	ld.param.u32 	%r21, [_Z17parallelInnerJoinPiS_S_S_ii_param_4];
	ld.param.u32 	%r20, [_Z17parallelInnerJoinPiS_S_S_ii_param_5];
	cvta.to.global.u64 	%rd1, %rd13;
	cvta.to.global.u64 	%rd2, %rd14;
	cvta.to.global.u64 	%rd3, %rd12;
	mov.u32 	%r22, %ctaid.x;
	mov.u32 	%r23, %ntid.x;
	mov.u32 	%r24, %tid.x;
	mad.lo.s32 	%r1, %r22, %r23, %r24;
	setp.ge.s32 	%p1, %r1, %r21;
	setp.lt.s32 	%p2, %r20, 1;
	or.pred  	%p3, %p1, %p2;
	@%p3 bra 	$L__BB2_22;
	cvta.to.global.u64 	%rd15, %rd11;
	mul.wide.s32 	%rd16, %r1, 4;
	add.s64 	%rd4, %rd15, %rd16;
	and.b32  	%r2, %r20, 3;
	setp.lt.u32 	%p4, %r20, 4;
	mov.b32 	%r49, 0;
	@%p4 bra 	$L__BB2_16;
	and.b32  	%r49, %r20, 2147483644;
	neg.s32 	%r46, %r49;
	add.s64 	%rd28, %rd3, 8;
	mov.b32 	%r45, 1;
$L__BB2_3:
	ld.global.u32 	%r27, [%rd4];
	ld.global.u32 	%r28, [%rd28+-8];
	setp.ne.s32 	%p5, %r27, %r28;
	@%p5 bra 	$L__BB2_6;
	atom.global.add.u32 	%r7, [%rd2], 1;
	setp.gt.s32 	%p6, %r7, 9999;
	@%p6 bra 	$L__BB2_6;
	shl.b32 	%r29, %r7, 1;
	mul.wide.s32 	%rd17, %r29, 4;
	add.s64 	%rd18, %rd1, %rd17;
	st.global.u32 	[%rd18], %r1;
	add.s32 	%r30, %r45, -1;
	st.global.u32 	[%rd18+4], %r30;
$L__BB2_6:
	ld.global.u32 	%r31, [%rd4];
	ld.global.u32 	%r32, [%rd28+-4];
	setp.ne.s32 	%p7, %r31, %r32;
	@%p7 bra 	$L__BB2_9;
	atom.global.add.u32 	%r8, [%rd2], 1;
	setp.gt.s32 	%p8, %r8, 9999;
	@%p8 bra 	$L__BB2_9;
	shl.b32 	%r33, %r8, 1;
	mul.wide.s32 	%rd19, %r33, 4;
	add.s64 	%rd20, %rd1, %rd19;
	st.global.u32 	[%rd20], %r1;
	st.global.u32 	[%rd20+4], %r45;
$L__BB2_9:
	ld.global.u32 	%r34, [%rd4];
	ld.global.u32 	%r35, [%rd28];
	setp.ne.s32 	%p9, %r34, %r35;
	@%p9 bra 	$L__BB2_12;
	atom.global.add.u32 	%r9, [%rd2], 1;
	setp.gt.s32 	%p10, %r9, 9999;
	@%p10 bra 	$L__BB2_12;
	shl.b32 	%r36, %r9, 1;
	mul.wide.s32 	%rd21, %r36, 4;
	add.s64 	%rd22, %rd1, %rd21;
	st.global.u32 	[%rd22], %r1;
	add.s32 	%r37, %r45, 1;
	st.global.u32 	[%rd22+4], %r37;
$L__BB2_12:
	ld.global.u32 	%r38, [%rd4];
	ld.global.u32 	%r39, [%rd28+4];
	setp.ne.s32 	%p11, %r38, %r39;
	@%p11 bra 	$L__BB2_15;
	atom.global.add.u32 	%r10, [%rd2], 1;
	setp.gt.s32 	%p12, %r10, 9999;
	@%p12 bra 	$L__BB2_15;
	shl.b32 	%r40, %r10, 1;
	mul.wide.s32 	%rd23, %r40, 4;
	add.s64 	%rd24, %rd1, %rd23;
	st.global.u32 	[%rd24], %r1;
	add.s32 	%r41, %r45, 2;
	st.global.u32 	[%rd24+4], %r41;
$L__BB2_15:
	add.s32 	%r46, %r46, 4;
	add.s32 	%r45, %r45, 4;
	add.s64 	%rd28, %rd28, 16;
	setp.ne.s32 	%p13, %r46, 0;
	@%p13 bra 	$L__BB2_3;
$L__BB2_16:
	setp.eq.s32 	%p14, %r2, 0;
	@%p14 bra 	$L__BB2_22;
	mul.wide.u32 	%rd25, %r49, 4;
	add.s64 	%rd29, %rd3, %rd25;
	neg.s32 	%r48, %r2;
$L__BB2_18:
	.pragma "nounroll";
	ld.global.u32 	%r42, [%rd4];
	ld.global.u32 	%r43, [%rd29];
	setp.ne.s32 	%p15, %r42, %r43;
	@%p15 bra 	$L__BB2_21;
	atom.global.add.u32 	%r17, [%rd2], 1;
	setp.gt.s32 	%p16, %r17, 9999;
	@%p16 bra 	$L__BB2_21;
	shl.b32 	%r44, %r17, 1;
	mul.wide.s32 	%rd26, %r44, 4;
	add.s64 	%rd27, %rd1, %rd26;
	st.global.u32 	[%rd27], %r1;
	st.global.u32 	[%rd27+4], %r49;
$L__BB2_21:
	add.s32 	%r49, %r49, 1;
	add.s64 	%rd29, %rd29, 4;
	add.s32 	%r48, %r48, 1;
	setp.ne.s32 	%p17, %r48, 0;
	@%p17 bra 	$L__BB2_18;
$L__BB2_22:
	ret;

}


// ===== COMPILED SASS (sm_100) =====

	.target	sm_100

	.elftype	@"ET_EXEC"


//--------------------- .note.nv.tkinfo           --------------------------
	.section	.note.nv.tkinfo,"",@"SHT_NOTE"
	.sectionflags	@"SHF_NOTE_NV_TKINFO"
	.tkinfo
        /*0018*/ 	.word	0x00000002
        /*0030*/ 	.string	""
        /*0030*/ 	.string	"ptxas"
        /*0030*/ 	.string	"Cuda compilation tools, release 13.0, V13.0.88"
        /*0030*/ 	.string	"Build cuda_13.0.r13.0/compiler.36424714_0"
        /*0030*/ 	.string	"-arch sm_100 -m 64 "



//--------------------- .note.nv.cuinfo           --------------------------
	.section	.note.nv.cuinfo,"",@"SHT_NOTE"
	.sectionflags	@"SHF_NOTE_NV_CUINFO"
        /*0018*/ 	.short	0x0002
        /*001a*/ 	.short	0x0064
        /*001c*/ 	.short	0x0082
	.zero		2


//--------------------- .nv.info                  --------------------------
	.section	.nv.info,"",@"SHT_CUDA_INFO"
	.align	4


	//----- nvinfo : EIATTR_REGCOUNT
	.align		4
        /*0000*/ 	.byte	0x04, 0x2f
        /*0002*/ 	.short	(.L_1 - .L_0)
	.align		4
.L_0:
        /*0004*/ 	.word	index@(_Z20parallelLinearSearchPiiS_i)
        /*0008*/ 	.word	0x00000008


	//----- nvinfo : EIATTR_FRAME_SIZE
	.align		4
.L_1:
        /*000c*/ 	.byte	0x04, 0x11
        /*000e*/ 	.short	(.L_3 - .L_2)
	.align		4
.L_2:
        /*0010*/ 	.word	index@(_Z20parallelLinearSearchPiiS_i)
        /*0014*/ 	.word	0x00000000


	//----- nvinfo : EIATTR_REGCOUNT
	.align		4
.L_3:
        /*0018*/ 	.byte	0x04, 0x2f
        /*001a*/ 	.short	(.L_5 - .L_4)
	.align		4
.L_4:
        /*001c*/ 	.word	index@(_Z17parallelMergeSortPiS_ii)
        /*0020*/ 	.word	0x00000014


	//----- nvinfo : EIATTR_FRAME_SIZE
	.align		4
.L_5:
        /*0024*/ 	.byte	0x04, 0x11
        /*0026*/ 	.short	(.L_7 - .L_6)
	.align		4
.L_6:
        /*0028*/ 	.word	index@(_Z17parallelMergeSortPiS_ii)
        /*002c*/ 	.word	0x00000000


	//----- nvinfo : EIATTR_REGCOUNT
	.align		4
.L_7:
        /*0030*/ 	.byte	0x04, 0x2f
        /*0032*/ 	.short	(.L_9 - .L_8)
	.align		4
.L_8:
        /*0034*/ 	.word	index@(_Z17parallelInnerJoinPiS_S_S_ii)
        /*0038*/ 	.word	0x00000016


	//----- nvinfo : EIATTR_FRAME_SIZE
	.align		4
.L_9:
        /*003c*/ 	.byte	0x04, 0x11
        /*003e*/ 	.short	(.L_11 - .L_10)
	.align		4
.L_10:
        /*0040*/ 	.word	index@(_Z17parallelInnerJoinPiS_S_S_ii)
        /*0044*/ 	.word	0x00000000


	//----- nvinfo : EIATTR_MIN_STACK_SIZE
	.align		4
.L_11:
        /*0048*/ 	.byte	0x04, 0x12
        /*004a*/ 	.short	(.L_13 - .L_12)
	.align		4
.L_12:
        /*004c*/ 	.word	index@(_Z17parallelInnerJoinPiS_S_S_ii)
        /*0050*/ 	.word	0x00000000


	//----- nvinfo : EIATTR_MIN_STACK_SIZE
	.align		4
.L_13:
        /*0054*/ 	.byte	0x04, 0x12
        /*0056*/ 	.short	(.L_15 - .L_14)
	.align		4
.L_14:
        /*0058*/ 	.word	index@(_Z17parallelMergeSortPiS_ii)
        /*005c*/ 	.word	0x00000000


	//----- nvinfo : EIATTR_MIN_STACK_SIZE
	.align		4
.L_15:
        /*0060*/ 	.byte	0x04, 0x12
        /*0062*/ 	.short	(.L_17 - .L_16)
	.align		4
.L_16:
        /*0064*/ 	.word	index@(_Z20parallelLinearSearchPiiS_i)
        /*0068*/ 	.word	0x00000000
.L_17:


//--------------------- .nv.compat                --------------------------
	.section	.nv.compat,"",@"SHT_CUDA_COMPAT_INFO"
	.align	4
        /*0000*/ 	.byte	0x02, 0x09, 0x00, 0x00, 0x02, 0x02, 0x01, 0x00, 0x02, 0x05, 0x05, 0x00, 0x03, 0x07, 0x01, 0x01
        /*0010*/ 	.byte	0x02, 0x03, 0x00, 0x00, 0x02, 0x06, 0x01, 0x00, 0x04, 0x0b, 0x08, 0x00, 0x09, 0x00, 0x00, 0x00
        /*0020*/ 	.byte	0x00, 0x00, 0x00, 0x00


//--------------------- .nv.info._Z17parallelInnerJoinPiS_S_S_ii --------------------------
	.section	.nv.info._Z17parallelInnerJoinPiS_S_S_ii,"",@"SHT_CUDA_INFO"
	.sectionflags	@""
	.align	4


	//----- nvinfo : EIATTR_CUDA_API_VERSION
	.align		4
        /*0000*/ 	.byte	0x04, 0x37
        /*0002*/ 	.short	(.L_19 - .L_18)
.L_18:
        /*0004*/ 	.word	0x00000082


	//----- nvinfo : EIATTR_KPARAM_INFO
	.align		4
.L_19:
        /*0008*/ 	.byte	0x04, 0x17
        /*000a*/ 	.short	(.L_21 - .L_20)
.L_20:
        /*000c*/ 	.word	0x00000000
        /*0010*/ 	.short	0x0005
        /*0012*/ 	.short	0x0024
        /*0014*/ 	.byte	0x00, 0xf0, 0x11, 0x00


	//----- nvinfo : EIATTR_KPARAM_INFO
	.align		4
.L_21:
        /*0018*/ 	.byte	0x04, 0x17
        /*001a*/ 	.short	(.L_23 - .L_22)
.L_22:
        /*001c*/ 	.word	0x00000000
        /*0020*/ 	.short	0x0004
        /*0022*/ 	.short	0x0020
        /*0024*/ 	.byte	0x00, 0xf0, 0x11, 0x00


	//----- nvinfo : EIATTR_KPARAM_INFO
	.align		4
.L_23:
        /*0028*/ 	.byte	0x04, 0x17
        /*002a*/ 	.short	(.L_25 - .L_24)
.L_24:
        /*002c*/ 	.word	0x00000000
        /*0030*/ 	.short	0x0003
        /*0032*/ 	.short	0x0018
        /*0034*/ 	.byte	0x00, 0xf5, 0x21, 0x00


	//----- nvinfo : EIATTR_KPARAM_INFO
	.align		4
.L_25:
        /*0038*/ 	.byte	0x04, 0x17
        /*003a*/ 	.short	(.L_27 - .L_26)
.L_26:
        /*003c*/ 	.word	0x00000000
        /*0040*/ 	.short	0x0002
        /*0042*/ 	.short	0x0010
        /*0044*/ 	.byte	0x00, 0xf5, 0x21, 0x00


	//----- nvinfo : EIATTR_KPARAM_INFO
	.align		4
.L_27:
        /*0048*/ 	.byte	0x04, 0x17
        /*004a*/ 	.short	(.L_29 - .L_28)
.L_28:
        /*004c*/ 	.word	0x00000000
        /*0050*/ 	.short	0x0001
        /*0052*/ 	.short	0x0008
        /*0054*/ 	.byte	0x00, 0xf5, 0x21, 0x00


	//----- nvinfo : EIATTR_KPARAM_INFO
	.align		4
.L_29:
        /*0058*/ 	.byte	0x04, 0x17
        /*005a*/ 	.short	(.L_31 - .L_30)
.L_30:
        /*005c*/ 	.word	0x00000000
        /*0060*/ 	.short	0x0000
        /*0062*/ 	.short	0x0000
        /*0064*/ 	.byte	0x00, 0xf5, 0x21, 0x00


	//----- nvinfo : EIATTR_SPARSE_MMA_MASK
	.align		4
.L_31:
        /*0068*/ 	.byte	0x03, 0x50
        /*006a*/ 	.short	0x0000


	//----- nvinfo : EIATTR_MAXREG_COUNT
	.align		4
        /*006c*/ 	.byte	0x03, 0x1b
        /*006e*/ 	.short	0x00ff


	//----- nvinfo : EIATTR_MERCURY_ISA_VERSION
	.align		4
        /*0070*/ 	.byte	0x03, 0x5f
        /*0072*/ 	.short	0x0101


	//----- nvinfo : EIATTR_INT_WARP_WIDE_INSTR_OFFSETS
	.align		4
        /*0074*/ 	.byte	0x04, 0x31
        /*0076*/ 	.short	(.L_33 - .L_32)


	//   ....[0]....
.L_32:
        /*0078*/ 	.word	0x000001e0


	//   ....[1]....
        /*007c*/ 	.word	0x00000270


	//   ....[2]....
        /*0080*/ 	.word	0x00000370


	//   ....[3]....
        /*0084*/ 	.word	0x00000400


	//   ....[4]....
        /*0088*/ 	.word	0x000004f0


	//   ....[5]....
        /*008c*/ 	.word	0x00000580


	//   ....[6]....
        /*0090*/ 	.word	0x000006a0


	//   ....[7]....
        /*0094*/ 	.word	0x00000730


	//   ....[8]....
        /*0098*/ 	.word	0x00000930


	//   ....[9]....
        /*009c*/ 	.word	0x000009c0


	//----- nvinfo : EIATTR_VRC_CTA_INIT_COUNT
	.align		4
.L_33:
        /*00a0*/ 	.byte	0x02, 0x4a
	.zero		1
	.zero		1


	//----- nvinfo : EIATTR_EXIT_INSTR_OFFSETS
	.align		4
        /*00a4*/ 	.byte	0x04, 0x1c
        /*00a6*/ 	.short	(.L_35 - .L_34)


	//   ....[0]....
.L_34:
        /*00a8*/ 	.word	0x00000080


	//   ....[1]....
        /*00ac*/ 	.word	0x00000820


	//   ....[2]....
        /*00b0*/ 	.word	0x00000a80


	//----- nvinfo : EIATTR_CRS_STACK_SIZE
	.align		4
.L_35:
        /*00b4*/ 	.byte	0x04, 0x1e
        /*00b6*/ 	.short	(.L_37 - .L_36)
.L_36:
        /*00b8*/ 	.word	0x00000000


	//----- nvinfo : EIATTR_CBANK_PARAM_SIZE
	.align		4
.L_37:
        /*00bc*/ 	.byte	0x03, 0x19
        /*00be*/ 	.short	0x0028


	//----- nvinfo : EIATTR_PARAM_CBANK
	.align		4
        /*00c0*/ 	.byte	0x04, 0x0a
        /*00c2*/ 	.short	(.L_39 - .L_38)
	.align		4
.L_38:
        /*00c4*/ 	.word	index@(.nv.constant0._Z17parallelInnerJoinPiS_S_S_ii)
        /*00c8*/ 	.short	0x0380
        /*00ca*/ 	.short	0x0028


	//----- nvinfo : EIATTR_SW_WAR
	.align		4
.L_39:
        /*00cc*/ 	.byte	0x04, 0x36
        /*00ce*/ 	.short	(.L_41 - .L_40)
.L_40:
        /*00d0*/ 	.word	0x00000008
.L_41:


//--------------------- .nv.info._Z17parallelMergeSortPiS_ii --------------------------
	.section	.nv.info._Z17parallelMergeSortPiS_ii,"",@"SHT_CUDA_INFO"
	.sectionflags	@""
	.align	4


	//----- nvinfo : EIATTR_CUDA_API_VERSION
	.align		4
        /*0000*/ 	.byte	0x04, 0x37
        /*0002*/ 	.short	(.L_43 - .L_42)
.L_42:
        /*0004*/ 	.word	0x00000082


	//----- nvinfo : EIATTR_KPARAM_INFO
	.align		4
.L_43:
        /*0008*/ 	.byte	0x04, 0x17
        /*000a*/ 	.short	(.L_45 - .L_44)
.L_44:
        /*000c*/ 	.word	0x00000000
        /*0010*/ 	.short	0x0003
        /*0012*/ 	.short	0x0014
        /*0014*/ 	.byte	0x00, 0xf0, 0x11, 0x00


	//----- nvinfo : EIATTR_KPARAM_INFO
	.align		4
.L_45:
        /*0018*/ 	.byte	0x04, 0x17
        /*001a*/ 	.short	(.L_47 - .L_46)
.L_46:
        /*001c*/ 	.word	0x00000000
        /*0020*/ 	.short	0x0002
        /*0022*/ 	.short	0x0010
        /*0024*/ 	.byte	0x00, 0xf0, 0x11, 0x00


	//----- nvinfo : EIATTR_KPARAM_INFO
	.align		4
.L_47:
        /*0028*/ 	.byte	0x04, 0x17
        /*002a*/ 	.short	(.L_49 - .L_48)
.L_48:
        /*002c*/ 	.word	0x00000000
        /*0030*/ 	.short	0x0001
        /*0032*/ 	.short	0x0008
        /*0034*/ 	.byte	0x00, 0xf5, 0x21, 0x00


	//----- nvinfo : EIATTR_KPARAM_INFO
	.align		4
.L_49:
        /*0038*/ 	.byte	0x04, 0x17
        /*003a*/ 	.short	(.L_51 - .L_50)
.L_50:
        /*003c*/ 	.word	0x00000000
        /*0040*/ 	.short	0x0000
        /*0042*/ 	.short	0x0000
        /*0044*/ 	.byte	0x00, 0xf5, 0x21, 0x00


	//----- nvinfo : EIATTR_SPARSE_MMA_MASK
	.align		4
.L_51:
        /*0048*/ 	.byte	0x03, 0x50
        /*004a*/ 	.short	0x0000


	//----- nvinfo : EIATTR_MAXREG_COUNT
	.align		4
        /*004c*/ 	.byte	0x03, 0x1b
        /*004e*/ 	.short	0x00ff


	//----- nvinfo : EIATTR_MERCURY_ISA_VERSION
	.align		4
        /*0050*/ 	.byte	0x03, 0x5f
        /*0052*/ 	.short	0x0101


	//----- nvinfo : EIATTR_VRC_CTA_INIT_COUNT
	.align		4
        /*0054*/ 	.byte	0x02, 0x4a
	.zero		1
	.zero		1


	//----- nvinfo : EIATTR_EXIT_INSTR_OFFSETS
	.align		4
        /*0058*/ 	.byte	0x04, 0x1c
        /*005a*/ 	.short	(.L_53 - .L_52)


	//   ....[0]....
.L_52:
        /*005c*/ 	.word	0x00000080


	//   ....[1]....
        /*0060*/ 	.word	0x000000f0


	//   ....[2]....
        /*0064*/ 	.word	0x00000360


	//----- nvinfo : EIATTR_CRS_STACK_SIZE
	.align		4
.L_53:
        /*0068*/ 	.byte	0x04, 0x1e
        /*006a*/ 	.short	(.L_55 - .L_54)
.L_54:
        /*006c*/ 	.word	0x00000000


	//----- nvinfo : EIATTR_CBANK_PARAM_SIZE
	.align		4
.L_55:
        /*0070*/ 	.byte	0x03, 0x19
        /*0072*/ 	.short	0x0018


	//----- nvinfo : EIATTR_PARAM_CBANK
	.align		4
        /*0074*/ 	.byte	0x04, 0x0a
        /*0076*/ 	.short	(.L_57 - .L_56)
	.align		4
.L_56:
        /*0078*/ 	.word	index@(.nv.constant0._Z17parallelMergeSortPiS_ii)
        /*007c*/ 	.short	0x0380
        /*007e*/ 	.short	0x0018


	//----- nvinfo : EIATTR_SW_WAR
	.align		4
.L_57:
        /*0080*/ 	.byte	0x04, 0x36
        /*0082*/ 	.short	(.L_59 - .L_58)
.L_58:
        /*0084*/ 	.word	0x00000008
.L_59:


//--------------------- .nv.info._Z20parallelLinearSearchPiiS_i --------------------------
	.section	.nv.info._Z20parallelLinearSearchPiiS_i,"",@"SHT_CUDA_INFO"
	.sectionflags	@""
	.align	4


	//----- nvinfo : EIATTR_CUDA_API_VERSION
	.align		4
        /*0000*/ 	.byte	0x04, 0x37
        /*0002*/ 	.short	(.L_61 - .L_60)
.L_60:
        /*0004*/ 	.word	0x00000082


	//----- nvinfo : EIATTR_KPARAM_INFO
	.align		4
.L_61:
        /*0008*/ 	.byte	0x04, 0x17
        /*000a*/ 	.short	(.L_63 - .L_62)
.L_62:
        /*000c*/ 	.word	0x00000000
        /*0010*/ 	.short	0x0003
        /*0012*/ 	.short	0x0018
        /*0014*/ 	.byte	0x00, 0xf0, 0x11, 0x00


	//----- nvinfo : EIATTR_KPARAM_INFO
	.align		4
.L_63:
        /*0018*/ 	.byte	0x04, 0x17
        /*001a*/ 	.short	(.L_65 - .L_64)
.L_64:
        /*001c*/ 	.word	0x00000000
        /*0020*/ 	.short	0x0002
        /*0022*/ 	.short	0x0010
        /*0024*/ 	.byte	0x00, 0xf5, 0x21, 0x00


	//----- nvinfo : EIATTR_KPARAM_INFO
	.align		4
.L_65:
        /*0028*/ 	.byte	0x04, 0x17
        /*002a*/ 	.short	(.L_67 - .L_66)
.L_66:
        /*002c*/ 	.word	0x00000000
        /*0030*/ 	.short	0x0001
        /*0032*/ 	.short	0x0008
        /*0034*/ 	.byte	0x00, 0xf0, 0x11, 0x00


	//----- nvinfo : EIATTR_KPARAM_INFO
	.align		4
.L_67:
        /*0038*/ 	.byte	0x04, 0x17
        /*003a*/ 	.short	(.L_69 - .L_68)
.L_68:
        /*003c*/ 	.word	0x00000000
        /*0040*/ 	.short	0x0000
        /*0042*/ 	.short	0x0000
        /*0044*/ 	.byte	0x00, 0xf5, 0x21, 0x00


	//----- nvinfo : EIATTR_SPARSE_MMA_MASK
	.align		4
.L_69:
        /*0048*/ 	.byte	0x03, 0x50
        /*004a*/ 	.short	0x0000


	//----- nvinfo : EIATTR_MAXREG_COUNT
	.align		4
        /*004c*/ 	.byte	0x03, 0x1b
        /*004e*/ 	.short	0x00ff


	//----- nvinfo : EIATTR_MERCURY_ISA_VERSION
	.align		4
        /*0050*/ 	.byte	0x03, 0x5f
        /*0052*/ 	.short	0x0101


	//----- nvinfo : EIATTR_VRC_CTA_INIT_COUNT
	.align		4
        /*0054*/ 	.byte	0x02, 0x4a
	.zero		1
	.zero		1


	//----- nvinfo : EIATTR_EXIT_INSTR_OFFSETS
	.align		4
        /*0058*/ 	.byte	0x04, 0x1c
        /*005a*/ 	.short	(.L_71 - .L_70)


	//   ....[0]....
.L_70:
        /*005c*/ 	.word	0x00000070


	//   ....[1]....
        /*0060*/ 	.word	0x000000e0


	//   ....[2]....
        /*0064*/ 	.word	0x00000110


	//----- nvinfo : EIATTR_CBANK_PARAM_SIZE
	.align		4
.L_71:
        /*0068*/ 	.byte	0x03, 0x19
        /*006a*/ 	.short	0x001c


	//----- nvinfo : EIATTR_PARAM_CBANK
	.align		4
        /*006c*/ 	.byte	0x04, 0x0a
        /*006e*/ 	.short	(.L_73 - .L_72)
	.align		4
.L_72:
        /*0070*/ 	.word	index@(.nv.constant0._Z20parallelLinearSearchPiiS_i)
        /*0074*/ 	.short	0x0380
        /*0076*/ 	.short	0x001c


	//----- nvinfo : EIATTR_SW_WAR
	.align		4
.L_73:
        /*0078*/ 	.byte	0x04, 0x36
        /*007a*/ 	.short	(.L_75 - .L_74)
.L_74:
        /*007c*/ 	.word	0x00000008
.L_75:


//--------------------- .nv.callgraph             --------------------------
	.section	.nv.callgraph,"",@"SHT_CUDA_CALLGRAPH"
	.align	4
	.sectionentsize	8
	.align		4
        /*0000*/ 	.word	0x00000000
	.align		4
        /*0004*/ 	.word	0xffffffff
	.align		4
        /*0008*/ 	.word	0x00000000
	.align		4
        /*000c*/ 	.word	0xfffffffe
	.align		4
        /*0010*/ 	.word	0x00000000
	.align		4
        /*0014*/ 	.word	0xfffffffd
	.align		4
        /*0018*/ 	.word	0x00000000
	.align		4
        /*001c*/ 	.word	0xfffffffc


//--------------------- .text._Z17parallelInnerJoinPiS_S_S_ii --------------------------
	.section	.text._Z17parallelInnerJoinPiS_S_S_ii,"ax",@progbits
	.align	128
        .global         _Z17parallelInnerJoinPiS_S_S_ii
        .type           _Z17parallelInnerJoinPiS_S_S_ii,@function
        .size           _Z17parallelInnerJoinPiS_S_S_ii,(.L_x_19 - _Z17parallelInnerJoinPiS_S_S_ii)
        .other          _Z17parallelInnerJoinPiS_S_S_ii,@"STO_CUDA_ENTRY STV_DEFAULT"
_Z17parallelInnerJoinPiS_S_S_ii:
.text._Z17parallelInnerJoinPiS_S_S_ii:
[----:B------:R-:W-:Y:S01]  /*0000*/  LDC R1, c[0x0][0x37c] ;  /* 0x0000df00ff017b82 */ /* 0x000fe20000000800 */
[----:B------:R-:W0:Y:S07]  /*0010*/  S2R R0, SR_TID.X ;  /* 0x0000000000007919 */ /* 0x000e2e0000002100 */
[----:B------:R-:W0:Y:S08]  /*0020*/  S2UR UR4, SR_CTAID.X ;  /* 0x00000000000479c3 */ /* 0x000e300000002500 */
[----:B------:R-:W0:Y:S08]  /*0030*/  LDC R5, c[0x0][0x360] ;  /* 0x0000d800ff057b82 */ /* 0x000e300000000800 */
[----:B------:R-:W1:Y:S01]  /*0040*/  LDC.64 R6, c[0x0][0x3a0] ;  /* 0x0000e800ff067b82 */ /* 0x000e620000000a00 */
[----:B0-----:R-:W-:Y:S01]  /*0050*/  IMAD R5, R5, UR4, R0 ;  /* 0x0000000405057c24 */ /* 0x001fe2000f8e0200 */
[----:B-1----:R-:W-:-:S04]  /*0060*/  ISETP.GE.AND P0, PT, R7, 0x1, PT ;  /* 0x000000010700780c */ /* 0x002fc80003f06270 */
[----:B------:R-:W-:-:S13]  /*0070*/  ISETP.GE.OR P0, PT, R5, R6, !P0 ;  /* 0x000000060500720c */ /* 0x000fda0004706670 */
[----:B------:R-:W-:Y:S05]  /*0080*/  @P0 EXIT ;  /* 0x000000000000094d */ /* 0x000fea0003800000 */
[----:B------:R-:W0:Y:S01]  /*0090*/  LDC.64 R2, c[0x0][0x380] ;  /* 0x0000e000ff027b82 */ /* 0x000e220000000a00 */
[C---:B------:R-:W-:Y:S01]  /*00a0*/  ISETP.GE.U32.AND P0, PT, R7.reuse, 0x4, PT ;  /* 0x000000040700780c */ /* 0x040fe20003f06070 */
[----:B------:R-:W1:Y:S01]  /*00b0*/  LDCU.64 UR6, c[0x0][0x358] ;  /* 0x00006b00ff0677ac */ /* 0x000e620008000a00 */
[----:B------:R-:W-:Y:S01]  /*00c0*/  LOP3.LUT R4, R7, 0x3, RZ, 0xc0, !PT ;  /* 0x0000000307047812 */ /* 0x000fe200078ec0ff */
[----:B------:R-:W-:Y:S02]  /*00d0*/  IMAD.MOV.U32 R0, RZ, RZ, RZ ;  /* 0x000000ffff007224 */ /* 0x000fe400078e00ff */
[----:B0-----:R-:W-:-:S08]  /*00e0*/  IMAD.WIDE R2, R5, 0x4, R2 ;  /* 0x0000000405027825 */ /* 0x001fd000078e0202 */
[----:B-1----:R-:W-:Y:S05]  /*00f0*/  @!P0 BRA `(.L_x_0) ;  /* 0x0000000400c48947 */ /* 0x002fea0003800000 */
[----:B------:R-:W0:Y:S01]  /*0100*/  LDCU.64 UR4, c[0x0][0x388] ;  /* 0x00007100ff0477ac */ /* 0x000e220008000a00 */
[----:B------:R-:W-:Y:S01]  /*0110*/  LOP3.LUT R0, R7, 0x7ffffffc, RZ, 0xc0, !PT ;  /* 0x7ffffffc07007812 */ /* 0x000fe200078ec0ff */
[----:B------:R-:W-:-:S04]  /*0120*/  IMAD.MOV.U32 R8, RZ, RZ, 0x1 ;  /* 0x00000001ff087424 */ /* 0x000fc800078e00ff */
[----:B------:R-:W-:Y:S01]  /*0130*/  IMAD.MOV R9, RZ, RZ, -R0 ;  /* 0x000000ffff097224 */ /* 0x000fe200078e0a00 */
[----:B0-----:R-:W-:-:S04]  /*0140*/  UIADD3 UR4, UP0, UPT, UR4, 0x8, URZ ;  /* 0x0000000804047890 */ /* 0x001fc8000ff1e0ff */
[----:B------:R-:W-:Y:S02]  /*0150*/  UIADD3.X UR5, UPT, UPT, URZ, UR5, URZ, UP0, !UPT ;  /* 0x00000005ff057290 */ /* 0x000fe400087fe4ff */
[----:B------:R-:W-:-:S04]  /*0160*/  IMAD.U32 R6, RZ, RZ, UR4 ;  /* 0x00000004ff067e24 */ /* 0x000fc8000f8e00ff */
[----:B------:R-:W-:-:S07]  /*0170*/  IMAD.U32 R7, RZ, RZ, UR5 ;  /* 0x00000005ff077e24 */ /* 0x000fce000f8e00ff */
.L_x_9:
[----:B-1----:R-:W2:Y:S04]  /*0180*/  LDG.E R10, desc[UR6][R2.64] ;  /* 0x00000006020a7981 */ /* 0x002ea8000c1e1900 */
[----:B------:R-:W2:Y:S01]  /*0190*/  LDG.E R11, desc[UR6][R6.64+-0x8] ;  /* 0xfffff806060b7981 */ /* 0x000ea2000c1e1900 */
[----:B------:R-:W-:Y:S01]  /*01a0*/  BSSY.RECONVERGENT B0, `(.L_x_1) ;  /* 0x0000016000007945 */ /* 0x000fe20003800200 */
[----:B--2---:R-:W-:-:S13]  /*01b0*/  ISETP.NE.AND P0, PT, R10, R11, PT ;  /* 0x0000000b0a00720c */ /* 0x004fda0003f05270 */
[----:B0-----:R-:W-:Y:S05]  /*01c0*/  @P0 BRA `(.L_x_2) ;  /* 0x00000000004c0947 */ /* 0x001fea0003800000 */
[----:B------:R-:W0:Y:S01]  /*01d0*/  S2R R13, SR_LANEID ;  /* 0x00000000000d7919 */ /* 0x000e220000000000 */
[----:B------:R-:W-:Y:S01]  /*01e0*/  VOTEU.ANY UR4, UPT, PT ;  /* 0x0000000000047886 */ /* 0x000fe200038e0100 */
[----:B------:R-:W1:Y:S01]  /*01f0*/  LDC.64 R10, c[0x0][0x398] ;  /* 0x0000e600ff0a7b82 */ /* 0x000e620000000a00 */
[----:B------:R-:W0:Y:S08]  /*0200*/  FLO.U32 R16, UR4 ;  /* 0x0000000400107d00 */ /* 0x000e3000080e0000 */
[----:B------:R-:W1:Y:S01]  /*0210*/  POPC R19, UR4 ;  /* 0x0000000400137d09 */ /* 0x000e620008000000 */
[----:B0-----:R-:W-:-:S13]  /*0220*/  ISETP.EQ.U32.AND P0, PT, R16, R13, PT ;  /* 0x0000000d1000720c */ /* 0x001fda0003f02070 */
[----:B-1----:R-:W2:Y:S01]  /*0230*/  @P0 ATOMG.E.ADD.STRONG.GPU PT, R11, desc[UR6][R10.64], R19 ;  /* 0x800000130a0b09a8 */ /* 0x002ea200081ef106 */
[----:B------:R-:W0:Y:S02]  /*0240*/  S2R R12, SR_LTMASK ;  /* 0x00000000000c7919 */ /* 0x000e240000003900 */
[----:B0-----:R-:W-:-:S04]  /*0250*/  LOP3.LUT R18, R12, UR4, RZ, 0xc0, !PT ;  /* 0x000000040c127c12 */ /* 0x001fc8000f8ec0ff */
[----:B------:R-:W0:Y:S01]  /*0260*/  POPC R13, R18 ;  /* 0x00000012000d7309 */ /* 0x000e220000000000 */
[----:B--2---:R-:W0:Y:S02]  /*0270*/  SHFL.IDX PT, R14, R11, R16, 0x1f ;  /* 0x00001f100b0e7589 */ /* 0x004e2400000e0000 */
[----:B0-----:R-:W-:-:S04]  /*0280*/  IADD3 R14, PT, PT, R14, R13, RZ ;  /* 0x0000000d0e0e7210 */ /* 0x001fc80007ffe0ff */
[----:B------:R-:W-:-:S13]  /*0290*/  ISETP.GT.AND P0, PT, R14, 0x270f, PT ;  /* 0x0000270f0e00780c */ /* 0x000fda0003f04270 */
[----:B------:R-:W0:Y:S01]  /*02a0*/  @!P0 LDC.64 R12, c[0x0][0x390] ;  /* 0x0000e400ff0c8b82 */ /* 0x000e220000000a00 */
[----:B------:R-:W-:Y:S02]  /*02b0*/  @!P0 IMAD.SHL.U32 R15, R14, 0x2, RZ ;  /* 0x000000020e0f8824 */ /* 0x000fe400078e00ff */
[----:B------:R-:W-:Y:S02]  /*02c0*/  @!P0 VIADD R17, R8, 0xffffffff ;  /* 0xffffffff08118836 */ /* 0x000fe40000000000 */
[----:B0-----:R-:W-:-:S05]  /*02d0*/  @!P0 IMAD.WIDE R12, R15, 0x4, R12 ;  /* 0x000000040f0c8825 */ /* 0x001fca00078e020c */
[----:B------:R0:W-:Y:S04]  /*02e0*/  @!P0 STG.E desc[UR6][R12.64+0x4], R17 ;  /* 0x000004110c008986 */ /* 0x0001e8000c101906 */
[----:B------:R0:W-:Y:S02]  /*02f0*/  @!P0 STG.E desc[UR6][R12.64], R5 ;  /* 0x000000050c008986 */ /* 0x0001e4000c101906 */
.L_x_2:
[----:B------:R-:W-:Y:S05]  /*0300*/  BSYNC.RECONVERGENT B0 ;  /* 0x0000000000007941 */ /* 0x000fea0003800200 */
.L_x_1:
[----:B------:R-:W2:Y:S04]  /*0310*/  LDG.E R10, desc[UR6][R2.64] ;  /* 0x00000006020a7981 */ /* 0x000ea8000c1e1900 */
[----:B------:R-:W2:Y:S01]  /*0320*/  LDG.E R11, desc[UR6][R6.64+-0x4] ;  /* 0xfffffc06060b7981 */ /* 0x000ea2000c1e1900 */
[----:B------:R-:W-:Y:S01]  /*0330*/  BSSY.RECONVERGENT B0, `(.L_x_3) ;  /* 0x0000015000007945 */ /* 0x000fe20003800200 */
[----:B--2---:R-:W-:-:S13]  /*0340*/  ISETP.NE.AND P0, PT, R10, R11, PT ;  /* 0x0000000b0a00720c */ /* 0x004fda0003f05270 */
[----:B------:R-:W-:Y:S05]  /*0350*/  @P0 BRA `(.L_x_4) ;  /* 0x0000000000480947 */ /* 0x000fea0003800000 */
[----:B------:R-:W1:Y:S01]  /*0360*/  S2R R11, SR_LANEID ;  /* 0x00000000000b7919 */ /* 0x000e620000000000 */
[----:B------:R-:W-:Y:S01]  /*0370*/  VOTEU.ANY UR4, UPT, PT ;  /* 0x0000000000047886 */ /* 0x000fe200038e0100 */
[----:B0-----:R-:W0:Y:S01]  /*0380*/  LDC.64 R12, c[0x0][0x398] ;  /* 0x0000e600ff0c7b82 */ /* 0x001e220000000a00 */
[----:B------:R-:W1:Y:S08]  /*0390*/  FLO.U32 R16, UR4 ;  /* 0x0000000400107d00 */ /* 0x000e7000080e0000 */
[----:B------:R-:W0:Y:S01]  /*03a0*/  POPC R17, UR4 ;  /* 0x0000000400117d09 */ /* 0x000e220008000000 */
[----:B-1----:R-:W-:-:S13]  /*03b0*/  ISETP.EQ.U32.AND P0, PT, R16, R11, PT ;  /* 0x0000000b1000720c */ /* 0x002fda0003f02070 */
[----:B0-----:R-:W2:Y:S01]  /*03c0*/  @P0 ATOMG.E.ADD.STRONG.GPU PT, R13, desc[UR6][R12.64], R17 ;  /* 0x800000110c0d09a8 */ /* 0x001ea200081ef106 */
[----:B------:R-:W0:Y:S02]  /*03d0*/  S2R R18, SR_LTMASK ;  /* 0x0000000000127919 */ /* 0x000e240000003900 */
[----:B0-----:R-:W-:-:S04]  /*03e0*/  LOP3.LUT R18, R18, UR4, RZ, 0xc0, !PT ;  /* 0x0000000412127c12 */ /* 0x001fc8000f8ec0ff */
[----:B------:R-:W0:Y:S01]  /*03f0*/  POPC R11, R18 ;  /* 0x00000012000b7309 */ /* 0x000e220000000000 */
[----:B--2---:R-:W0:Y:S02]  /*0400*/  SHFL.IDX PT, R14, R13, R16, 0x1f ;  /* 0x00001f100d0e7589 */ /* 0x004e2400000e0000 */
[----:B0-----:R-:W-:-:S05]  /*0410*/  IMAD.IADD R14, R14, 0x1, R11 ;  /* 0x000000010e0e7824 */ /* 0x001fca00078e020b */
[----:B------:R-:W-:-:S13]  /*0420*/  ISETP.GT.AND P0, PT, R14, 0x270f, PT ;  /* 0x0000270f0e00780c */ /* 0x000fda0003f04270 */
[----:B------:R-:W0:Y:S01]  /*0430*/  @!P0 LDC.64 R10, c[0x0][0x390] ;  /* 0x0000e400ff0a8b82 */ /* 0x000e220000000a00 */
[----:B------:R-:W-:-:S04]  /*0440*/  @!P0 IMAD.SHL.U32 R15, R14, 0x2, RZ ;  /* 0x000000020e0f8824 */ /* 0x000fc800078e00ff */
[----:B0-----:R-:W-:-:S05]  /*0450*/  @!P0 IMAD.WIDE R10, R15, 0x4, R10 ;  /* 0x000000040f0a8825 */ /* 0x001fca00078e020a */
[----:B------:R1:W-:Y:S04]  /*0460*/  @!P0 STG.E desc[UR6][R10.64], R5 ;  /* 0x000000050a008986 */ /* 0x0003e8000c101906 */
[----:B------:R1:W-:Y:S02]  /*0470*/  @!P0 STG.E desc[UR6][R10.64+0x4], R8 ;  /* 0x000004080a008986 */ /* 0x0003e4000c101906 */
.L_x_4:
[----:B------:R-:W-:Y:S05]  /*0480*/  BSYNC.RECONVERGENT B0 ;  /* 0x0000000000007941 */ /* 0x000fea0003800200 */
.L_x_3:
[----:B-1----:R-:W2:Y:S04]  /*0490*/  LDG.E R10, desc[UR6][R2.64] ;  /* 0x00000006020a7981 */ /* 0x002ea8000c1e1900 */
        /* <DEDUP_REMOVED lines=23> */
.L_x_6:
[----:B------:R-:W-:Y:S05]  /*0610*/  BSYNC.RECONVERGENT B0 ;  /* 0x0000000000007941 */ /* 0x000fea0003800200 */
.L_x_5:
[----:B-1----:R-:W2:Y:S04]  /*0620*/  LDG.E R10, desc[UR6][R2.64] ;  /* 0x00000006020a7981 */ /* 0x002ea8000c1e1900 */
[----:B------:R-:W2:Y:S01]  /*0630*/  LDG.E R11, desc[UR6][R6.64+0x4] ;  /* 0x00000406060b7981 */ /* 0x000ea2000c1e1900 */
[----:B------:R-:W-:Y:S01]  /*0640*/  VIADD R9, R9, 0x4 ;  /* 0x0000000409097836 */ /* 0x000fe20000000000 */
[----:B------:R-:W-:Y:S04]  /*0650*/  BSSY.RECONVERGENT B0, `(.L_x_7) ;  /* 0x0000017000007945 */ /* 0x000fe80003800200 */
[----:B------:R-:W-:-:S02]  /*0660*/  ISETP.NE.AND P0, PT, R9, RZ, PT ;  /* 0x000000ff0900720c */ /* 0x000fc40003f05270 */
        /* <DEDUP_REMOVED lines=16> */
[----:B------:R-:W-:Y:S01]  /*0770*/  @!P1 SHF.L.U32 R15, R14, 0x1, RZ ;  /* 0x000000010e0f9819 */ /* 0x000fe200000006ff */
[----:B------:R-:W-:-:S04]  /*0780*/  @!P1 VIADD R17, R8, 0x2 ;  /* 0x0000000208119836 */ /* 0x000fc80000000000 */
[----:B0-----:R-:W-:-:S05]  /*0790*/  @!P1 IMAD.WIDE R10, R15, 0x4, R10 ;  /* 0x000000040f0a9825 */ /* 0x001fca00078e020a */
[----:B------:R1:W-:Y:S04]  /*07a0*/  @!P1 STG.E desc[UR6][R10.64+0x4], R17 ;  /* 0x000004110a009986 */ /* 0x0003e8000c101906 */
[----:B------:R1:W-:Y:S02]  /*07b0*/  @!P1 STG.E desc[UR6][R10.64], R5 ;  /* 0x000000050a009986 */ /* 0x0003e4000c101906 */
.L_x_8:
[----:B------:R-:W-:Y:S05]  /*07c0*/  BSYNC.RECONVERGENT B0 ;  /* 0x0000000000007941 */ /* 0x000fea0003800200 */
.L_x_7:
[----:B------:R-:W-:Y:S01]  /*07d0*/  IADD3 R6, P1, PT, R6, 0x10, RZ ;  /* 0x0000001006067810 */ /* 0x000fe20007f3e0ff */
[----:B------:R-:W-:-:S04]  /*07e0*/  VIADD R8, R8, 0x4 ;  /* 0x0000000408087836 */ /* 0x000fc80000000000 */
[----:B------:R-:W-:Y:S01]  /*07f0*/  IMAD.X R7, RZ, RZ, R7, P1 ;  /* 0x000000ffff077224 */ /* 0x000fe200008e0607 */
[----:B------:R-:W-:Y:S07]  /*0800*/  @P0 BRA `(.L_x_9) ;  /* 0xfffffff8005c0947 */ /* 0x000fee000383ffff */
.L_x_0:
[----:B------:R-:W-:-:S13]  /*0810*/  ISETP.NE.AND P0, PT, R4, RZ, PT ;  /* 0x000000ff0400720c */ /* 0x000fda0003f05270 */
[----:B------:R-:W-:Y:S05]  /*0820*/  @!P0 EXIT ;  /* 0x000000000000894d */ /* 0x000fea0003800000 */
[----:B------:R-:W2:Y:S01]  /*0830*/  LDC.64 R6, c[0x0][0x388] ;  /* 0x0000e200ff067b82 */ /* 0x000ea20000000a00 */
[----:B------:R-:W-:Y:S02]  /*0840*/  IMAD.MOV R4, RZ, RZ, -R4 ;  /* 0x000000ffff047224 */ /* 0x000fe400078e0a04 */
[----:B--2---:R-:W-:-:S04]  /*0850*/  IMAD.WIDE.U32 R6, R0, 0x4, R6 ;  /* 0x0000000400067825 */ /* 0x004fc800078e0006 */
[----:B------:R-:W-:Y:S01]  /*0860*/  IMAD.MOV.U32 R16, RZ, RZ, R7 ;  /* 0x000000ffff107224 */ /* 0x000fe200078e0007 */
[----:B------:R-:W-:-:S07]  /*0870*/  MOV R15, R6 ;  /* 0x00000006000f7202 */ /* 0x000fce0000000f00 */
.L_x_12:
[----:B------:R-:W-:Y:S01]  /*0880*/  IMAD.MOV.U32 R7, RZ, RZ, R16 ;  /* 0x000000ffff077224 */ /* 0x000fe200078e0010 */
[----:B------:R-:W2:Y:S01]  /*0890*/  LDG.E R8, desc[UR6][R2.64] ;  /* 0x0000000602087981 */ /* 0x000ea2000c1e1900 */
[----:B------:R-:W-:-:S05]  /*08a0*/  IMAD.MOV.U32 R6, RZ, RZ, R15 ;  /* 0x000000ffff067224 */ /* 0x000fca00078e000f */
[----:B------:R-:W2:Y:S01]  /*08b0*/  LDG.E R7, desc[UR6][R6.64] ;  /* 0x0000000606077981 */ /* 0x000ea2000c1e1900 */
[----:B------:R-:W-:Y:S01]  /*08c0*/  VIADD R4, R4, 0x1 ;  /* 0x0000000104047836 */ /* 0x000fe20000000000 */
[----:B------:R-:W-:Y:S01]  /*08d0*/  BSSY.RECONVERGENT B0, `(.L_x_10) ;  /* 0x0000017000007945 */ /* 0x000fe20003800200 */
[----:B------:R-:W-:-:S03]  /*08e0*/  IADD3 R15, P1, PT, R15, 0x4, RZ ;  /* 0x000000040f0f7810 */ /* 0x000fc60007f3e0ff */
[----:B------:R-:W-:Y:S02]  /*08f0*/  ISETP.NE.AND P0, PT, R4, RZ, PT ;  /* 0x000000ff0400720c */ /* 0x000fe40003f05270 */
[----:B--2---:R-:W-:-:S13]  /*0900*/  ISETP.NE.AND P2, PT, R8, R7, PT ;  /* 0x000000070800720c */ /* 0x004fda0003f45270 */
[----:B------:R-:W-:Y:S05]  /*0910*/  @P2 BRA `(.L_x_11) ;  /* 0x0000000000482947 */ /* 0x000fea0003800000 */
[----:B------:R-:W2:Y:S01]  /*0920*/  S2R R7, SR_LANEID ;  /* 0x0000000000077919 */ /* 0x000ea20000000000 */
[----:B------:R-:W-:Y:S01]  /*0930*/  VOTEU.ANY UR4, UPT, PT ;  /* 0x0000000000047886 */ /* 0x000fe200038e0100 */
[----:B------:R-:W3:Y:S01]  /*0940*/  LDC.64 R8, c[0x0][0x398] ;  /* 0x0000e600ff087b82 */ /* 0x000ee20000000a00 */
[----:B0-----:R-:W2:Y:S08]  /*0950*/  FLO.U32 R12, UR4 ;  /* 0x00000004000c7d00 */ /* 0x001eb000080e0000 */
[----:B------:R-:W3:Y:S01]  /*0960*/  POPC R13, UR4 ;  /* 0x00000004000d7d09 */ /* 0x000ee20008000000 */
[----:B--2---:R-:W-:-:S13]  /*0970*/  ISETP.EQ.U32.AND P2, PT, R12, R7, PT ;  /* 0x000000070c00720c */ /* 0x004fda0003f42070 */
[----:B---3--:R-:W1:Y:S01]  /*0980*/  @P2 ATOMG.E.ADD.STRONG.GPU PT, R9, desc[UR6][R8.64], R13 ;  /* 0x8000000d080929a8 */ /* 0x008e6200081ef106 */
[----:B------:R-:W0:Y:S02]  /*0990*/  S2R R14, SR_LTMASK ;  /* 0x00000000000e7919 */ /* 0x000e240000003900 */
[----:B0-----:R-:W-:-:S04]  /*09a0*/  LOP3.LUT R14, R14, UR4, RZ, 0xc0, !PT ;  /* 0x000000040e0e7c12 */ /* 0x001fc8000f8ec0ff */
[----:B------:R-:W0:Y:S01]  /*09b0*/  POPC R7, R14 ;  /* 0x0000000e00077309 */ /* 0x000e220000000000 */
[----:B-1----:R-:W0:Y:S02]  /*09c0*/  SHFL.IDX PT, R10, R9, R12, 0x1f ;  /* 0x00001f0c090a7589 */ /* 0x002e2400000e0000 */
[----:B0-----:R-:W-:-:S04]  /*09d0*/  IADD3 R10, PT, PT, R10, R7, RZ ;  /* 0x000000070a0a7210 */ /* 0x001fc80007ffe0ff */
[----:B------:R-:W-:-:S13]  /*09e0*/  ISETP.GT.AND P2, PT, R10, 0x270f, PT ;  /* 0x0000270f0a00780c */ /* 0x000fda0003f44270 */
[----:B------:R-:W0:Y:S01]  /*09f0*/  @!P2 LDC.64 R6, c[0x0][0x390] ;  /* 0x0000e400ff06ab82 */ /* 0x000e220000000a00 */
[----:B------:R-:W-:-:S04]  /*0a00*/  @!P2 IMAD.SHL.U32 R11, R10, 0x2, RZ ;  /* 0x000000020a0ba824 */ /* 0x000fc800078e00ff */
[----:B0-----:R-:W-:-:S05]  /*0a10*/  @!P2 IMAD.WIDE R6, R11, 0x4, R6 ;  /* 0x000000040b06a825 */ /* 0x001fca00078e0206 */
[----:B------:R2:W-:Y:S04]  /*0a20*/  @!P2 STG.E desc[UR6][R6.64], R5 ;  /* 0x000000050600a986 */ /* 0x0005e8000c101906 */
[----:B------:R2:W-:Y:S02]  /*0a30*/  @!P2 STG.E desc[UR6][R6.64+0x4], R0 ;  /* 0x000004000600a986 */ /* 0x0005e4000c101906 */
.L_x_11:
[----:B------:R-:W-:Y:S05]  /*0a40*/  BSYNC.RECONVERGENT B0 ;  /* 0x0000000000007941 */ /* 0x000fea0003800200 */
.L_x_10:
[----:B------:R-:W-:Y:S02]  /*0a50*/  IMAD.X R16, RZ, RZ, R16, P1 ;  /* 0x000000ffff107224 */ /* 0x000fe400008e0610 */
[----:B--2---:R-:W-:Y:S01]  /*0a60*/  VIADD R0, R0, 0x1 ;  /* 0x0000000100007836 */ /* 0x004fe20000000000 */
[----:B------:R-:W-:Y:S06]  /*0a70*/  @P0 BRA `(.L_x_12) ;  /* 0xfffffffc00800947 */ /* 0x000fec000383ffff */
[----:B------:R-:W-:Y:S05]  /*0a80*/  EXIT ;  /* 0x000000000000794d */ /* 0x000fea0003800000 */
.L_x_13:
[----:B------:R-:W-:-:S00]  /*0a90*/  BRA `(.L_x_13) ;  /* 0xfffffffc00fc7947 */ /* 0x000fc0000383ffff */
[----:B------:R-:W-:-:S00]  /*0aa0*/  NOP ;  /* 0x0000000000007918 */ /* 0x000fc00000000000 */
        /* <DEDUP_REMOVED lines=13> */
.L_x_19:


//--------------------- .text._Z17parallelMergeSortPiS_ii --------------------------
	.section	.text._Z17parallelMergeSortPiS_ii,"ax",@progbits
	.align	128
        .global         _Z17parallelMergeSortPiS_ii
        .type           _Z17parallelMergeSortPiS_ii,@function
        .size           _Z17parallelMergeSortPiS_ii,(.L_x_20 - _Z17parallelMergeSortPiS_ii)
        .other          _Z17parallelMergeSortPiS_ii,@"STO_CUDA_ENTRY STV_DEFAULT"
_Z17parallelMergeSortPiS_ii:
.text._Z17parallelMergeSortPiS_ii:
[----:B------:R-:W-:Y:S01]  /*0000*/  LDC R1, c[0x0][0x37c] ;  /* 0x0000df00ff017b82 */ /* 0x000fe20000000800 */
[----:B------:R-:W0:Y:S07]  /*0010*/  S2R R0, SR_TID.X ;  /* 0x0000000000007919 */ /* 0x000e2e0000002100 */
[----:B------:R-:W0:Y:S08]  /*0020*/  S2UR UR4, SR_CTAID.X ;  /* 0x00000000000479c3 */ /* 0x000e300000002500 */
[----:B------:R-:W0:Y:S08]  /*0030*/  LDC R3, c[0x0][0x360] ;  /* 0x0000d800ff037b82 */ /* 0x000e300000000800 */
[----:B------:R-:W1:Y:S01]  /*0040*/  LDC.64 R8, c[0x0][0x390] ;  /* 0x0000e400ff087b82 */ /* 0x000e620000000a00 */
[----:B0-----:R-:W-:-:S04]  /*0050*/  IMAD R0, R3, UR4, R0 ;  /* 0x0000000403007c24 */ /* 0x001fc8000f8e0200 */
[----:B-1----:R-:W-:-:S05]  /*0060*/  IMAD R3, R0, R9, RZ ;  /* 0x0000000900037224 */ /* 0x002fca00078e02ff */
[----:B------:R-:W-:-:S13]  /*0070*/  ISETP.GE.AND P0, PT, R3, R8, PT ;  /* 0x000000080300720c */ /* 0x000fda0003f06270 */
[----:B------:R-:W-:Y:S05]  /*0080*/  @P0 EXIT ;  /* 0x000000000000094d */ /* 0x000fea0003800000 */
[----:B------:R-:W-:Y:S01]  /*0090*/  IMAD.MOV.U32 R11, RZ, RZ, R3 ;  /* 0x000000ffff0b7224 */ /* 0x000fe200078e0003 */
[C---:B------:R-:W-:Y:S02]  /*00a0*/  LEA.HI R0, R9.reuse, R9, RZ, 0x1 ;  /* 0x0000000909007211 */ /* 0x040fe400078f08ff */
[----:B------:R-:W-:Y:S02]  /*00b0*/  ISETP.LT.AND P1, PT, R9, 0x2, PT ;  /* 0x000000020900780c */ /* 0x000fe40003f21270 */
[----:B------:R-:W-:Y:S02]  /*00c0*/  LEA.HI.SX32 R7, R0, R11, 0x1f ;  /* 0x0000000b00077211 */ /* 0x000fe400078ffaff */
[----:B------:R-:W-:-:S04]  /*00d0*/  VIADDMNMX R12, R11, R9, R8, PT ;  /* 0x000000090b0c7246 */ /* 0x000fc80003800108 */
[----:B------:R-:W-:-:S13]  /*00e0*/  ISETP.GE.AND P0, PT, R7, R12, PT ;  /* 0x0000000c0700720c */ /* 0x000fda0003f06270 */
[----:B------:R-:W-:Y:S05]  /*00f0*/  @P0 EXIT P1 ;  /* 0x000000000000094d */ /* 0x000fea0000800000 */
[----:B------:R-:W0:Y:S01]  /*0100*/  LDC.64 R2, c[0x0][0x380] ;  /* 0x0000e000ff027b82 */ /* 0x000e220000000a00 */
[----:B------:R-:W-:Y:S01]  /*0110*/  VIMNMX R10, PT, PT, R7, R8, PT ;  /* 0x00000008070a7248 */ /* 0x000fe20003fe0100 */
[----:B------:R-:W1:Y:S01]  /*0120*/  LDCU.64 UR4, c[0x0][0x358] ;  /* 0x00006b00ff0477ac */ /* 0x000e620008000a00 */
[----:B------:R-:W-:-:S03]  /*0130*/  MOV R15, R11 ;  /* 0x0000000b000f7202 */ /* 0x000fc60000000f00 */
[----:B------:R-:W-:Y:S02]  /*0140*/  IMAD.MOV.U32 R13, RZ, RZ, R10 ;  /* 0x000000ffff0d7224 */ /* 0x000fe400078e000a */
[----:B------:R-:W2:Y:S05]  /*0150*/  LDC.64 R4, c[0x0][0x388] ;  /* 0x0000e200ff047b82 */ /* 0x000eaa0000000a00 */
.L_x_16:
[----:B------:R-:W-:Y:S01]  /*0160*/  ISETP.NE.AND P0, PT, R13, R12, PT ;  /* 0x0000000c0d00720c */ /* 0x000fe20003f05270 */
[----:B------:R-:W-:-:S12]  /*0170*/  BSSY.RECONVERGENT B0, `(.L_x_14) ;  /* 0x0000017000007945 */ /* 0x000fd80003800200 */
[----:B---3--:R-:W3:Y:S01]  /*0180*/  @!P0 LDC.64 R6, c[0x0][0x380] ;  /* 0x0000e000ff068b82 */ /* 0x008ee20000000a00 */
[C---:B------:R-:W-:Y:S02]  /*0190*/  @!P0 VIADD R0, R11.reuse, 0x1 ;  /* 0x000000010b008836 */ /* 0x040fe40000000000 */
[----:B------:R-:W-:Y:S02]  /*01a0*/  @!P0 IMAD.MOV.U32 R13, RZ, RZ, R12 ;  /* 0x000000ffff0d8224 */ /* 0x000fe400078e000c */
[----:B---3--:R-:W-:Y:S01]  /*01b0*/  @!P0 IMAD.WIDE R6, R11, 0x4, R6 ;  /* 0x000000040b068825 */ /* 0x008fe200078e0206 */
[----:B------:R-:W-:Y:S01]  /*01c0*/  @!P0 MOV R11, R0 ;  /* 0x00000000000b8202 */ /* 0x000fe20000000f00 */
[----:B------:R-:W-:Y:S06]  /*01d0*/  @!P0 BRA `(.L_x_15) ;  /* 0x0000000000408947 */ /* 0x000fec0003800000 */
[----:B------:R-:W-:-:S13]  /*01e0*/  ISETP.NE.AND P0, PT, R11, R10, PT ;  /* 0x0000000a0b00720c */ /* 0x000fda0003f05270 */
[----:B------:R-:W3:Y:S01]  /*01f0*/  @!P0 LDC.64 R6, c[0x0][0x380] ;  /* 0x0000e000ff068b82 */ /* 0x000ee20000000a00 */
[C---:B------:R-:W-:Y:S01]  /*0200*/  @!P0 VIADD R0, R13.reuse, 0x1 ;  /* 0x000000010d008836 */ /* 0x040fe20000000000 */
[----:B------:R-:W-:Y:S01]  /*0210*/  @!P0 MOV R11, R10 ;  /* 0x0000000a000b8202 */ /* 0x000fe20000000f00 */
[----:B---3--:R-:W-:-:S04]  /*0220*/  @!P0 IMAD.WIDE R6, R13, 0x4, R6 ;  /* 0x000000040d068825 */ /* 0x008fc800078e0206 */
[----:B------:R-:W-:Y:S01]  /*0230*/  @!P0 IMAD.MOV.U32 R13, RZ, RZ, R0 ;  /* 0x000000ffff0d8224 */ /* 0x000fe200078e0000 */
[----:B------:R-:W-:Y:S06]  /*0240*/  @!P0 BRA `(.L_x_15) ;  /* 0x0000000000248947 */ /* 0x000fec0003800000 */
[----:B0-----:R-:W-:-:S04]  /*0250*/  IMAD.WIDE R6, R11, 0x4, R2 ;  /* 0x000000040b067825 */ /* 0x001fc800078e0202 */
[----:B------:R-:W-:Y:S01]  /*0260*/  IMAD.WIDE R8, R13, 0x4, R2 ;  /* 0x000000040d087825 */ /* 0x000fe200078e0202 */
[----:B-1----:R-:W3:Y:S04]  /*0270*/  LDG.E R0, desc[UR4][R6.64] ;  /* 0x0000000406007981 */ /* 0x002ee8000c1e1900 */
[----:B------:R-:W3:Y:S02]  /*0280*/  LDG.E R17, desc[UR4][R8.64] ;  /* 0x0000000408117981 */ /* 0x000ee4000c1e1900 */
[----:B---3--:R-:W-:-:S13]  /*0290*/  ISETP.GE.AND P0, PT, R0, R17, PT ;  /* 0x000000110000720c */ /* 0x008fda0003f06270 */
[----:B------:R-:W-:Y:S01]  /*02a0*/  @P0 MOV R6, R8 ;  /* 0x0000000800060202 */ /* 0x000fe20000000f00 */
[----:B------:R-:W-:Y:S01]  /*02b0*/  @P0 IMAD.MOV.U32 R7, RZ, RZ, R9 ;  /* 0x000000ffff070224 */ /* 0x000fe200078e0009 */
[----:B------:R-:W-:Y:S01]  /*02c0*/  @!P0 IADD3 R11, PT, PT, R11, 0x1, RZ ;  /* 0x000000010b0b8810 */ /* 0x000fe20007ffe0ff */
[----:B------:R-:W-:-:S07]  /*02d0*/  @P0 VIADD R13, R13, 0x1 ;  /* 0x000000010d0d0836 */ /* 0x000fce0000000000 */
.L_x_15:
[----:B-1----:R-:W-:Y:S05]  /*02e0*/  BSYNC.RECONVERGENT B0 ;  /* 0x0000000000007941 */ /* 0x002fea0003800200 */
.L_x_14:
[----:B------:R-:W3:Y:S01]  /*02f0*/  LDG.E R7, desc[UR4][R6.64] ;  /* 0x0000000406077981 */ /* 0x000ee2000c1e1900 */
[----:B--2---:R-:W-:Y:S01]  /*0300*/  IMAD.WIDE R8, R15, 0x4, R4 ;  /* 0x000000040f087825 */ /* 0x004fe200078e0204 */
[----:B------:R-:W-:Y:S02]  /*0310*/  ISETP.GE.AND P0, PT, R13, R12, PT ;  /* 0x0000000c0d00720c */ /* 0x000fe40003f06270 */
[----:B------:R-:W-:Y:S02]  /*0320*/  IADD3 R15, PT, PT, R15, 0x1, RZ ;  /* 0x000000010f0f7810 */ /* 0x000fe40007ffe0ff */
[----:B------:R-:W-:Y:S01]  /*0330*/  ISETP.LT.OR P0, PT, R11, R10, !P0 ;  /* 0x0000000a0b00720c */ /* 0x000fe20004701670 */
[----:B---3--:R3:W-:-:S12]  /*0340*/  STG.E desc[UR4][R8.64], R7 ;  /* 0x0000000708007986 */ /* 0x0087d8000c101904 */
[----:B------:R-:W-:Y:S05]  /*0350*/  @P0 BRA `(.L_x_16) ;  /* 0xfffffffc00800947 */ /* 0x000fea000383ffff */
[----:B------:R-:W-:Y:S05]  /*0360*/  EXIT ;  /* 0x000000000000794d */ /* 0x000fea0003800000 */
.L_x_17:
        /* <DEDUP_REMOVED lines=9> */
.L_x_20:


//--------------------- .text._Z20parallelLinearSearchPiiS_i --------------------------
	.section	.text._Z20parallelLinearSearchPiiS_i,"ax",@progbits
	.align	128
        .global         _Z20parallelLinearSearchPiiS_i
        .type           _Z20parallelLinearSearchPiiS_i,@function
        .size           _Z20parallelLinearSearchPiiS_i,(.L_x_21 - _Z20parallelLinearSearchPiiS_i)
        .other          _Z20parallelLinearSearchPiiS_i,@"STO_CUDA_ENTRY STV_DEFAULT"
_Z20parallelLinearSearchPiiS_i:
.text._Z20parallelLinearSearchPiiS_i:
[----:B------:R-:W-:Y:S01]  /*0000*/  LDC R1, c[0x0][0x37c] ;  /* 0x0000df00ff017b82 */ /* 0x000fe20000000800 */
[----:B------:R-:W0:Y:S07]  /*0010*/  S2R R0, SR_TID.X ;  /* 0x0000000000007919 */ /* 0x000e2e0000002100 */
[----:B------:R-:W0:Y:S01]  /*0020*/  S2UR UR4, SR_CTAID.X ;  /* 0x00000000000479c3 */ /* 0x000e220000002500 */
[----:B------:R-:W1:Y:S07]  /*0030*/  LDCU UR5, c[0x0][0x388] ;  /* 0x00007100ff0577ac */ /* 0x000e6e0008000800 */
[----:B------:R-:W0:Y:S02]  /*0040*/  LDC R5, c[0x0][0x360] ;  /* 0x0000d800ff057b82 */ /* 0x000e240000000800 */
[----:B0-----:R-:W-:-:S05]  /*0050*/  IMAD R5, R5, UR4, R0 ;  /* 0x0000000405057c24 */ /* 0x001fca000f8e0200 */
[----:B-1----:R-:W-:-:S13]  /*0060*/  ISETP.GE.AND P0, PT, R5, UR5, PT ;  /* 0x0000000505007c0c */ /* 0x002fda000bf06270 */
[----:B------:R-:W-:Y:S05]  /*0070*/  @P0 EXIT ;  /* 0x000000000000094d */ /* 0x000fea0003800000 */
[----:B------:R-:W0:Y:S01]  /*0080*/  LDC.64 R2, c[0x0][0x380] ;  /* 0x0000e000ff027b82 */ /* 0x000e220000000a00 */
[----:B------:R-:W1:Y:S01]  /*0090*/  LDCU.64 UR4, c[0x0][0x358] ;  /* 0x00006b00ff0477ac */ /* 0x000e620008000a00 */
[----:B------:R-:W2:Y:S01]  /*00a0*/  LDCU UR6, c[0x0][0x398] ;  /* 0x00007300ff0677ac */ /* 0x000ea20008000800 */
[----:B0-----:R-:W-:-:S06]  /*00b0*/  IMAD.WIDE R2, R5, 0x4, R2 ;  /* 0x0000000405027825 */ /* 0x001fcc00078e0202 */
[----:B-1----:R-:W2:Y:S02]  /*00c0*/  LDG.E R2, desc[UR4][R2.64] ;  /* 0x0000000402027981 */ /* 0x002ea4000c1e1900 */
[----:B--2---:R-:W-:-:S13]  /*00d0*/  ISETP.NE.AND P0, PT, R2, UR6, PT ;  /* 0x0000000602007c0c */ /* 0x004fda000bf05270 */
[----:B------:R-:W-:Y:S05]  /*00e0*/  @P0 EXIT ;  /* 0x000000000000094d */ /* 0x000fea0003800000 */
[----:B------:R-:W0:Y:S02]  /*00f0*/  LDC.64 R2, c[0x0][0x390] ;  /* 0x0000e400ff027b82 */ /* 0x000e240000000a00 */
[----:B0-----:R-:W-:Y:S01]  /*0100*/  STG.E desc[UR4][R2.64], R5 ;  /* 0x0000000502007986 */ /* 0x001fe2000c101904 */
[----:B------:R-:W-:Y:S05]  /*0110*/  EXIT ;  /* 0x000000000000794d */ /* 0x000fea0003800000 */
.L_x_18:
        /* <DEDUP_REMOVED lines=14> */
.L_x_21:


//--------------------- .nv.shared.reserved.0     --------------------------
	.section	.nv.shared.reserved.0,"aw",@nobits
	.weak		__nv_reservedSMEM_offset_0_alias
	.size		__nv_reservedSMEM_offset_0_alias, 0, 64
	.other		__nv_reservedSMEM_offset_0_alias,@"STO_CUDA_RESERVED_SHARED STV_DEFAULT"
__nv_reservedSMEM_offset_0_alias:
	.zero		0
	.zero		64


//--------------------- .nv.constant0._Z17parallelInnerJoinPiS_S_S_ii --------------------------
	.section	.nv.constant0._Z17parallelInnerJoinPiS_S_S_ii,"a",@progbits
	.sectionflags	@""
	.align	4
.nv.constant0._Z17parallelInnerJoinPiS_S_S_ii:
	.zero		936


//--------------------- .nv.constant0._Z17parallelMergeSortPiS_ii --------------------------
	.section	.nv.constant0._Z17parallelMergeSortPiS_ii,"a",@progbits
	.sectionflags	@""
	.align	4
.nv.constant0._Z17parallelMergeSortPiS_ii:
	.zero		920


//--------------------- .nv.constant0._Z20parallelLinearSearchPiiS_i --------------------------
	.section	.nv.constant0._Z20parallelLinearSearchPiiS_i,"a",@progbits
	.sectionflags	@""
	.align	4
.nv.constant0._Z20parallelLinearSearchPiiS_i:
	.zero		924


//--------------------- SYMBOLS --------------------------

	.type		.nv.reservedSmem.offset0,@object
	.size		.nv.reservedSmem.offset0,0x4
